//
// Generated by NVIDIA NVVM Compiler
//
// Compiler Build ID: CL-36424714
// Cuda compilation tools, release 13.0, V13.0.88
// Based on NVVM 20.0.0
//

.version 9.0
.target sm_100
.address_size 64

	// .globl	_Z1kPiS_i

.visible .entry _Z1kPiS_i(
	.param .u64 .ptr .align 1 _Z1kPiS_i_param_0,
	.param .u64 .ptr .align 1 _Z1kPiS_i_param_1,
	.param .u32 _Z1kPiS_i_param_2
)
{
	.reg .pred 	%p<7>;
	.reg .b32 	%r<42>;
	.reg .b64 	%rd<16>;

	ld.param.u64 	%rd3, [_Z1kPiS_i_param_0];
	ld.param.u64 	%rd4, [_Z1kPiS_i_param_1];
	ld.param.u32 	%r12, [_Z1kPiS_i_param_2];
	cvta.to.global.u64 	%rd1, %rd4;
	cvta.to.global.u64 	%rd2, %rd3;
	mov.u32 	%r13, %tid.x;
	mov.u32 	%r14, %ctaid.x;
	mov.u32 	%r15, %ntid.x;
	mad.lo.s32 	%r40, %r14, %r15, %r13;
	mov.u32 	%r16, %nctaid.x;
	mul.lo.s32 	%r2, %r15, %r16;
	setp.ge.s32 	%p1, %r40, %r12;
	@%p1 bra 	$L__BB0_7;
	add.s32 	%r17, %r40, %r2;
	max.s32 	%r18, %r12, %r17;
	setp.lt.s32 	%p2, %r17, %r12;
	selp.u32 	%r19, 1, 0, %p2;
	add.s32 	%r20, %r17, %r19;
	sub.s32 	%r21, %r18, %r20;
	div.u32 	%r22, %r21, %r2;
	add.s32 	%r3, %r22, %r19;
	mad.lo.s32 	%r24, %r3, -1431655765, -1431655766;
	setp.lt.u32 	%p3, %r24, 1431655765;
	@%p3 bra 	$L__BB0_4;
	mul.hi.u32 	%r25, %r3, -1431655765;
	shr.u32 	%r26, %r25, 1;
	mul.lo.s32 	%r27, %r26, 3;
	sub.s32 	%r38, %r27, %r3;
$L__BB0_3:
	.pragma "nounroll";
	mul.wide.s32 	%rd5, %r40, 4;
	add.s64 	%rd6, %rd1, %rd5;
	add.s64 	%rd7, %rd2, %rd5;
	ld.global.u32 	%r28, [%rd7];
	shl.b32 	%r29, %r28, 4;
	st.global.u32 	[%rd6], %r29;
	add.s32 	%r40, %r40, %r2;
	add.s32 	%r38, %r38, 1;
	setp.ne.s32 	%p4, %r38, 1;
	@%p4 bra 	$L__BB0_3;
$L__BB0_4:
	setp.lt.u32 	%p5, %r3, 2;
	@%p5 bra 	$L__BB0_7;
	mul.wide.s32 	%rd11, %r2, 4;
	shl.b32 	%r34, %r2, 1;
$L__BB0_6:
	.pragma "nounroll";
	mul.wide.s32 	%rd8, %r40, 4;
	add.s64 	%rd9, %rd2, %rd8;
	ld.global.u32 	%r30, [%rd9];
	shl.b32 	%r31, %r30, 4;
	add.s64 	%rd10, %rd1, %rd8;
	st.global.u32 	[%rd10], %r31;
	add.s64 	%rd12, %rd9, %rd11;
	ld.global.u32 	%r32, [%rd12];
	shl.b32 	%r33, %r32, 4;
	add.s64 	%rd13, %rd10, %rd11;
	st.global.u32 	[%rd13], %r33;
	add.s32 	%r35, %r40, %r34;
	add.s64 	%rd14, %rd12, %rd11;
	ld.global.u32 	%r36, [%rd14];
	shl.b32 	%r37, %r36, 4;
	add.s64 	%rd15, %rd13, %rd11;
	st.global.u32 	[%rd15], %r37;
	add.s32 	%r40, %r35, %r2;
	setp.lt.s32 	%p6, %r40, %r12;
	@%p6 bra 	$L__BB0_6;
$L__BB0_7:
	ret;

}


// ===== COMPILED SASS (sm_100) =====

	.target	sm_100

	.elftype	@"ET_EXEC"


//--------------------- .note.nv.tkinfo           --------------------------
	.section	.note.nv.tkinfo,"",@"SHT_NOTE"
	.sectionflags	@"SHF_NOTE_NV_TKINFO"
	.tkinfo
        /*0018*/ 	.word	0x00000002
        /*0030*/ 	.string	""
        /*0030*/ 	.string	"ptxas"
        /*0030*/ 	.string	"Cuda compilation tools, release 13.0, V13.0.88"
        /*0030*/ 	.string	"Build cuda_13.0.r13.0/compiler.36424714_0"
        /*0030*/ 	.string	"-arch sm_100 -m 64 "



//--------------------- .note.nv.cuinfo           --------------------------
	.section	.note.nv.cuinfo,"",@"SHT_NOTE"
	.sectionflags	@"SHF_NOTE_NV_CUINFO"
        /*0018*/ 	.short	0x0002
        /*001a*/ 	.short	0x0064
        /*001c*/ 	.short	0x0082
	.zero		2


//--------------------- .nv.info                  --------------------------
	.section	.nv.info,"",@"SHT_CUDA_INFO"
	.align	4


	//----- nvinfo : EIATTR_REGCOUNT
	.align		4
        /*0000*/ 	.byte	0x04, 0x2f
        /*0002*/ 	.short	(.L_1 - .L_0)
	.align		4
.L_0:
        /*0004*/ 	.word	index@(_Z1kPiS_i)
        /*0008*/ 	.word	0x0000001a


	//----- nvinfo : EIATTR_FRAME_SIZE
	.align		4
.L_1:
        /*000c*/ 	.byte	0x04, 0x11
        /*000e*/ 	.short	(.L_3 - .L_2)
	.align		4
.L_2:
        /*0010*/ 	.word	index@(_Z1kPiS_i)
        /*0014*/ 	.word	0x00000000


	//----- nvinfo : EIATTR_MIN_STACK_SIZE
	.align		4
.L_3:
        /*0018*/ 	.byte	0x04, 0x12
        /*001a*/ 	.short	(.L_5 - .L_4)
	.align		4
.L_4:
        /*001c*/ 	.word	index@(_Z1kPiS_i)
        /*0020*/ 	.word	0x00000000
.L_5:


//--------------------- .nv.compat                --------------------------
	.section	.nv.compat,"",@"SHT_CUDA_COMPAT_INFO"
	.align	4
        /*0000*/ 	.byte	0x02, 0x09, 0x00, 0x00, 0x02, 0x02, 0x01, 0x00, 0x02, 0x05, 0x05, 0x00, 0x03, 0x07, 0x01, 0x01
        /*0010*/ 	.byte	0x02, 0x03, 0x00, 0x00, 0x02, 0x06, 0x01, 0x00, 0x04, 0x0b, 0x08, 0x00, 0x09, 0x00, 0x00, 0x00
        /*0020*/ 	.byte	0x00, 0x00, 0x00, 0x00


//--------------------- .nv.info._Z1kPiS_i        --------------------------
	.section	.nv.info._Z1kPiS_i,"",@"SHT_CUDA_INFO"
	.sectionflags	@""
	.align	4


	//----- nvinfo : EIATTR_CUDA_API_VERSION
	.align		4
        /*0000*/ 	.byte	0x04, 0x37
        /*0002*/ 	.short	(.L_7 - .L_6)
.L_6:
        /*0004*/ 	.word	0x00000082


	//----- nvinfo : EIATTR_KPARAM_INFO
	.align		4
.L_7:
        /*0008*/ 	.byte	0x04, 0x17
        /*000a*/ 	.short	(.L_9 - .L_8)
.L_8:
        /*000c*/ 	.word	0x00000000
        /*0010*/ 	.short	0x0002
        /*0012*/ 	.short	0x0010
        /*0014*/ 	.byte	0x00, 0xf0, 0x11, 0x00


	//----- nvinfo : EIATTR_KPARAM_INFO
	.align		4
.L_9:
        /*0018*/ 	.byte	0x04, 0x17
        /*001a*/ 	.short	(.L_11 - .L_10)
.L_10:
        /*001c*/ 	.word	0x00000000
        /*0020*/ 	.short	0x0001
        /*0022*/ 	.short	0x0008
        /*0024*/ 	.byte	0x00, 0xf5, 0x21, 0x00


	//----- nvinfo : EIATTR_KPARAM_INFO
	.align		4
.L_11:
        /*0028*/ 	.byte	0x04, 0x17
        /*002a*/ 	.short	(.L_13 - .L_12)
.L_12:
        /*002c*/ 	.word	0x00000000
        /*0030*/ 	.short	0x0000
        /*0032*/ 	.short	0x0000
        /*0034*/ 	.byte	0x00, 0xf5, 0x21, 0x00


	//----- nvinfo : EIATTR_SPARSE_MMA_MASK
	.align		4
.L_13:
        /*0038*/ 	.byte	0x03, 0x50
        /*003a*/ 	.short	0x0000


	//----- nvinfo : EIATTR_MAXREG_COUNT
	.align		4
        /*003c*/ 	.byte	0x03, 0x1b
        /*003e*/ 	.short	0x00ff


	//----- nvinfo : EIATTR_MERCURY_ISA_VERSION
	.align		4
        /*0040*/ 	.byte	0x03, 0x5f
        /*0042*/ 	.short	0x0101


	//----- nvinfo : EIATTR_VRC_CTA_INIT_COUNT
	.align		4
        /*0044*/ 	.byte	0x02, 0x4a
	.zero		1
	.zero		1


	//----- nvinfo : EIATTR_EXIT_INSTR_OFFSETS
	.align		4
        /*0048*/ 	.byte	0x04, 0x1c
        /*004a*/ 	.short	(.L_15 - .L_14)


	//   ....[0]....
.L_14:
        /*004c*/ 	.word	0x00000090


	//   ....[1]....
        /*0050*/ 	.word	0x000003a0


	//   ....[2]....
        /*0054*/ 	.word	0x000004e0


	//----- nvinfo : EIATTR_CRS_STACK_SIZE
	.align		4
.L_15:
        /*0058*/ 	.byte	0x04, 0x1e
        /*005a*/ 	.short	(.L_17 - .L_16)
.L_16:
        /*005c*/ 	.word	0x00000000


	//----- nvinfo : EIATTR_CBANK_PARAM_SIZE
	.align		4
.L_17:
        /*0060*/ 	.byte	0x03, 0x19
        /*0062*/ 	.short	0x0014


	//----- nvinfo : EIATTR_PARAM_CBANK
	.align		4
        /*0064*/ 	.byte	0x04, 0x0a
        /*0066*/ 	.short	(.L_19 - .L_18)
	.align		4
.L_18:
        /*0068*/ 	.word	index@(.nv.constant0._Z1kPiS_i)
        /*006c*/ 	.short	0x0380
        /*006e*/ 	.short	0x0014


	//----- nvinfo : EIATTR_SW_WAR
	.align		4
.L_19:
        /*0070*/ 	.byte	0x04, 0x36
        /*0072*/ 	.short	(.L_21 - .L_20)
.L_20:
        /*0074*/ 	.word	0x00000008
.L_21:


//--------------------- .nv.callgraph             --------------------------
	.section	.nv.callgraph,"",@"SHT_CUDA_CALLGRAPH"
	.align	4
	.sectionentsize	8
	.align		4
        /*0000*/ 	.word	0x00000000
	.align		4
        /*0004*/ 	.word	0xffffffff
	.align		4
        /*0008*/ 	.word	0x00000000
	.align		4
        /*000c*/ 	.word	0xfffffffe
	.align		4
        /*0010*/ 	.word	0x00000000
	.align		4
        /*0014*/ 	.word	0xfffffffd
	.align		4
        /*0018*/ 	.word	0x00000000
	.align		4
        /*001c*/ 	.word	0xfffffffc


//--------------------- .text._Z1kPiS_i           --------------------------
	.section	.text._Z1kPiS_i,"ax",@progbits
	.align	128
        .global         _Z1kPiS_i
        .type           _Z1kPiS_i,@function
        .size           _Z1kPiS_i,(.L_x_5 - _Z1kPiS_i)
        .other          _Z1kPiS_i,@"STO_CUDA_ENTRY STV_DEFAULT"
_Z1kPiS_i:
.text._Z1kPiS_i:
[----:B------:R-:W-:Y:S01]  /*0000*/  LDC R1, c[0x0][0x37c] ;  /* 0x0000df00ff017b82 */ /* 0x000fe20000000800 */
[----:B------:R-:W0:Y:S07]  /*0010*/  S2R R3, SR_TID.X ;  /* 0x0000000000037919 */ /* 0x000e2e0000002100 */
[----:B------:R-:W0:Y:S01]  /*0020*/  S2UR UR4, SR_CTAID.X ;  /* 0x00000000000479c3 */ /* 0x000e220000002500 */
[----:B------:R-:W1:Y:S07]  /*0030*/  LDCU UR6, c[0x0][0x390] ;  /* 0x00007200ff0677ac */ /* 0x000e6e0008000800 */
[----:B------:R-:W0:Y:S01]  /*0040*/  LDC R0, c[0x0][0x360] ;  /* 0x0000d800ff007b82 */ /* 0x000e220000000800 */
[----:B------:R-:W2:Y:S01]  /*0050*/  LDCU UR5, c[0x0][0x370] ;  /* 0x00006e00ff0577ac */ /* 0x000ea20008000800 */
[----:B0-----:R-:W-:-:S02]  /*0060*/  IMAD R3, R0, UR4, R3 ;  /* 0x0000000400037c24 */ /* 0x001fc4000f8e0203 */
[----:B--2---:R-:W-:-:S03]  /*0070*/  IMAD R0, R0, UR5, RZ ;  /* 0x0000000500007c24 */ /* 0x004fc6000f8e02ff */
[----:B-1----:R-:W-:-:S13]  /*0080*/  ISETP.GE.AND P0, PT, R3, UR6, PT ;  /* 0x0000000603007c0c */ /* 0x002fda000bf06270 */
[----:B------:R-:W-:Y:S05]  /*0090*/  @P0 EXIT ;  /* 0x000000000000094d */ /* 0x000fea0003800000 */
[----:B------:R-:W0:Y:S01]  /*00a0*/  I2F.U32.RP R8, R0 ;  /* 0x0000000000087306 */ /* 0x000e220000209000 */
[C---:B------:R-:W-:Y:S01]  /*00b0*/  IADD3 R2, PT, PT, R0.reuse, R3, RZ ;  /* 0x0000000300027210 */ /* 0x040fe20007ffe0ff */
[----:B------:R-:W-:Y:S01]  /*00c0*/  IMAD.MOV R9, RZ, RZ, -R0 ;  /* 0x000000ffff097224 */ /* 0x000fe200078e0a00 */
[----:B------:R-:W-:Y:S01]  /*00d0*/  ISETP.NE.U32.AND P2, PT, R0, RZ, PT ;  /* 0x000000ff0000720c */ /* 0x000fe20003f45070 */
[----:B------:R-:W1:Y:S01]  /*00e0*/  LDCU.64 UR4, c[0x0][0x358] ;  /* 0x00006b00ff0477ac */ /* 0x000e620008000a00 */
[C---:B------:R-:W-:Y:S01]  /*00f0*/  ISETP.GE.AND P0, PT, R2.reuse, UR6, PT ;  /* 0x0000000602007c0c */ /* 0x040fe2000bf06270 */
[----:B------:R-:W-:Y:S01]  /*0100*/  BSSY.RECONVERGENT B0, `(.L_x_0) ;  /* 0x0000029000007945 */ /* 0x000fe20003800200 */
[----:B------:R-:W-:Y:S02]  /*0110*/  VIMNMX R7, PT, PT, R2, UR6, !PT ;  /* 0x0000000602077c48 */ /* 0x000fe4000ffe0100 */
[----:B------:R-:W-:-:S04]  /*0120*/  SEL R6, RZ, 0x1, P0 ;  /* 0x00000001ff067807 */ /* 0x000fc80000000000 */
[----:B------:R-:W-:Y:S01]  /*0130*/  IADD3 R7, PT, PT, R7, -R2, -R6 ;  /* 0x8000000207077210 */ /* 0x000fe20007ffe806 */
[----:B0-----:R-:W0:Y:S02]  /*0140*/  MUFU.RCP R8, R8 ;  /* 0x0000000800087308 */ /* 0x001e240000001000 */
[----:B0-----:R-:W-:-:S06]  /*0150*/  IADD3 R4, PT, PT, R8, 0xffffffe, RZ ;  /* 0x0ffffffe08047810 */ /* 0x001fcc0007ffe0ff */
[----:B------:R0:W2:Y:S02]  /*0160*/  F2I.FTZ.U32.TRUNC.NTZ R5, R4 ;  /* 0x0000000400057305 */ /* 0x0000a4000021f000 */
[----:B0-----:R-:W-:Y:S02]  /*0170*/  IMAD.MOV.U32 R4, RZ, RZ, RZ ;  /* 0x000000ffff047224 */ /* 0x001fe400078e00ff */
[----:B--2---:R-:W-:-:S04]  /*0180*/  IMAD R9, R9, R5, RZ ;  /* 0x0000000509097224 */ /* 0x004fc800078e02ff */
[----:B------:R-:W-:Y:S02]  /*0190*/  IMAD.HI.U32 R8, R5, R9, R4 ;  /* 0x0000000905087227 */ /* 0x000fe400078e0004 */
[----:B------:R-:W0:Y:S04]  /*01a0*/  LDC.64 R4, c[0x0][0x380] ;  /* 0x0000e000ff047b82 */ /* 0x000e280000000a00 */
[----:B------:R-:W-:-:S05]  /*01b0*/  IMAD.HI.U32 R9, R8, R7, RZ ;  /* 0x0000000708097227 */ /* 0x000fca00078e00ff */
[----:B------:R-:W-:-:S05]  /*01c0*/  IADD3 R2, PT, PT, -R9, RZ, RZ ;  /* 0x000000ff09027210 */ /* 0x000fca0007ffe1ff */
[----:B------:R-:W-:Y:S02]  /*01d0*/  IMAD R7, R0, R2, R7 ;  /* 0x0000000200077224 */ /* 0x000fe400078e0207 */
[----:B------:R-:W-:-:S03]  /*01e0*/  HFMA2 R2, -RZ, RZ, -0.05206298828125, -0.052093505859375 ;  /* 0xaaaaaaabff027431 */ /* 0x000fc600000001ff */
[----:B------:R-:W-:-:S13]  /*01f0*/  ISETP.GE.U32.AND P0, PT, R7, R0, PT ;  /* 0x000000000700720c */ /* 0x000fda0003f06070 */
[----:B------:R-:W-:Y:S01]  /*0200*/  @P0 IMAD.IADD R7, R7, 0x1, -R0 ;  /* 0x0000000107070824 */ /* 0x000fe200078e0a00 */
[----:B------:R-:W-:-:S04]  /*0210*/  @P0 IADD3 R9, PT, PT, R9, 0x1, RZ ;  /* 0x0000000109090810 */ /* 0x000fc80007ffe0ff */
[----:B------:R-:W-:-:S13]  /*0220*/  ISETP.GE.U32.AND P1, PT, R7, R0, PT ;  /* 0x000000000700720c */ /* 0x000fda0003f26070 */
[----:B------:R-:W-:Y:S01]  /*0230*/  @P1 VIADD R9, R9, 0x1 ;  /* 0x0000000109091836 */ /* 0x000fe20000000000 */
[----:B------:R-:W-:-:S05]  /*0240*/  @!P2 LOP3.LUT R9, RZ, R0, RZ, 0x33, !PT ;  /* 0x00000000ff09a212 */ /* 0x000fca00078e33ff */
[----:B------:R-:W-:Y:S02]  /*0250*/  IMAD.IADD R9, R6, 0x1, R9 ;  /* 0x0000000106097824 */ /* 0x000fe400078e0209 */
[----:B------:R-:W2:Y:S02]  /*0260*/  LDC.64 R6, c[0x0][0x388] ;  /* 0x0000e200ff067b82 */ /* 0x000ea40000000a00 */
[C---:B------:R-:W-:Y:S01]  /*0270*/  IMAD R2, R9.reuse, R2, -0x55555556 ;  /* 0xaaaaaaaa09027424 */ /* 0x040fe200078e0202 */
[----:B------:R-:W-:-:S04]  /*0280*/  ISETP.GE.U32.AND P1, PT, R9, 0x2, PT ;  /* 0x000000020900780c */ /* 0x000fc80003f26070 */
[----:B------:R-:W-:-:S13]  /*0290*/  ISETP.GE.U32.AND P0, PT, R2, 0x55555555, PT ;  /* 0x555555550200780c */ /* 0x000fda0003f06070 */
[----:B01----:R-:W-:Y:S05]  /*02a0*/  @!P0 BRA `(.L_x_1) ;  /* 0x0000000000388947 */ /* 0x003fea0003800000 */
[----:B------:R-:W0:Y:S01]  /*02b0*/  LDC.64 R14, c[0x0][0x380] ;  /* 0x0000e000ff0e7b82 */ /* 0x000e220000000a00 */
[----:B------:R-:W-:-:S05]  /*02c0*/  IMAD.HI.U32 R2, R9, -0x55555555, RZ ;  /* 0xaaaaaaab09027827 */ /* 0x000fca00078e00ff */
[----:B------:R-:W-:Y:S02]  /*02d0*/  SHF.R.U32.HI R2, RZ, 0x1, R2 ;  /* 0x00000001ff027819 */ /* 0x000fe40000011602 */
[----:B------:R-:W1:Y:S03]  /*02e0*/  LDC.64 R12, c[0x0][0x388] ;  /* 0x0000e200ff0c7b82 */ /* 0x000e660000000a00 */
[----:B------:R-:W-:-:S07]  /*02f0*/  IMAD R2, R2, 0x3, -R9 ;  /* 0x0000000302027824 */ /* 0x000fce00078e0a09 */
.L_x_2:
[----:B0-----:R-:W-:-:S06]  /*0300*/  IMAD.WIDE R10, R3, 0x4, R14 ;  /* 0x00000004030a7825 */ /* 0x001fcc00078e020e */
[----:B---3--:R-:W3:Y:S01]  /*0310*/  LDG.E R10, desc[UR4][R10.64] ;  /* 0x000000040a0a7981 */ /* 0x008ee2000c1e1900 */
[----:B-1----:R-:W-:Y:S01]  /*0320*/  IMAD.WIDE R8, R3, 0x4, R12 ;  /* 0x0000000403087825 */ /* 0x002fe200078e020c */
[----:B------:R-:W-:-:S03]  /*0330*/  IADD3 R2, PT, PT, R2, 0x1, RZ ;  /* 0x0000000102027810 */ /* 0x000fc60007ffe0ff */
[----:B------:R-:W-:Y:S01]  /*0340*/  IMAD.IADD R3, R0, 0x1, R3 ;  /* 0x0000000100037824 */ /* 0x000fe200078e0203 */
[----:B------:R-:W-:Y:S02]  /*0350*/  ISETP.NE.AND P0, PT, R2, 0x1, PT ;  /* 0x000000010200780c */ /* 0x000fe40003f05270 */
[----:B---3--:R-:W-:-:S05]  /*0360*/  SHF.L.U32 R17, R10, 0x4, RZ ;  /* 0x000000040a117819 */ /* 0x008fca00000006ff */
[----:B------:R3:W-:Y:S06]  /*0370*/  STG.E desc[UR4][R8.64], R17 ;  /* 0x0000001108007986 */ /* 0x0007ec000c101904 */
[----:B------:R-:W-:Y:S05]  /*0380*/  @P0 BRA `(.L_x_2) ;  /* 0xfffffffc00dc0947 */ /* 0x000fea000383ffff */
.L_x_1:
[----:B------:R-:W-:Y:S05]  /*0390*/  BSYNC.RECONVERGENT B0 ;  /* 0x0000000000007941 */ /* 0x000fea0003800200 */
.L_x_0:
[----:B------:R-:W-:Y:S05]  /*03a0*/  @!P1 EXIT ;  /* 0x000000000000994d */ /* 0x000fea0003800000 */
.L_x_3:
[----:B0-----:R-:W-:-:S05]  /*03b0*/  IMAD.WIDE R14, R3, 0x4, R4 ;  /* 0x00000004030e7825 */ /* 0x001fca00078e0204 */
[----:B------:R-:W4:Y:S01]  /*03c0*/  LDG.E R2, desc[UR4][R14.64] ;  /* 0x000000040e027981 */ /* 0x000f22000c1e1900 */
[----:B--23--:R-:W-:-:S04]  /*03d0*/  IMAD.WIDE R16, R3, 0x4, R6 ;  /* 0x0000000403107825 */ /* 0x00cfc800078e0206 */
[----:B------:R-:W-:Y:S01]  /*03e0*/  IMAD.WIDE R8, R0, 0x4, R14 ;  /* 0x0000000400087825 */ /* 0x000fe200078e020e */
[----:B----4-:R-:W-:-:S05]  /*03f0*/  SHF.L.U32 R19, R2, 0x4, RZ ;  /* 0x0000000402137819 */ /* 0x010fca00000006ff */
[----:B------:R0:W-:Y:S04]  /*0400*/  STG.E desc[UR4][R16.64], R19 ;  /* 0x0000001310007986 */ /* 0x0001e8000c101904 */
[----:B------:R-:W2:Y:S01]  /*0410*/  LDG.E R2, desc[UR4][R8.64] ;  /* 0x0000000408027981 */ /* 0x000ea2000c1e1900 */
[----:B------:R-:W-:-:S04]  /*0420*/  IMAD.WIDE R10, R0, 0x4, R16 ;  /* 0x00000004000a7825 */ /* 0x000fc800078e0210 */
[----:B------:R-:W-:Y:S01]  /*0430*/  IMAD.WIDE R12, R0, 0x4, R8 ;  /* 0x00000004000c7825 */ /* 0x000fe200078e0208 */
[----:B--2---:R-:W-:-:S05]  /*0440*/  SHF.L.U32 R21, R2, 0x4, RZ ;  /* 0x0000000402157819 */ /* 0x004fca00000006ff */
[----:B------:R0:W-:Y:S04]  /*0450*/  STG.E desc[UR4][R10.64], R21 ;  /* 0x000000150a007986 */ /* 0x0001e8000c101904 */
[----:B------:R-:W2:Y:S01]  /*0460*/  LDG.E R12, desc[UR4][R12.64] ;  /* 0x000000040c0c7981 */ /* 0x000ea2000c1e1900 */
[C---:B------:R-:W-:Y:S01]  /*0470*/  IMAD.WIDE R14, R0.reuse, 0x4, R10 ;  /* 0x00000004000e7825 */ /* 0x040fe200078e020a */
[----:B------:R-:W-:-:S04]  /*0480*/  LEA R3, R0, R3, 0x1 ;  /* 0x0000000300037211 */ /* 0x000fc800078e08ff */
[----:B------:R-:W-:-:S04]  /*0490*/  IADD3 R3, PT, PT, R0, R3, RZ ;  /* 0x0000000300037210 */ /* 0x000fc80007ffe0ff */
[----:B------:R-:W-:Y:S01]  /*04a0*/  ISETP.GE.AND P0, PT, R3, UR6, PT ;  /* 0x0000000603007c0c */ /* 0x000fe2000bf06270 */
[----:B--2---:R-:W-:-:S05]  /*04b0*/  IMAD.SHL.U32 R23, R12, 0x10, RZ ;  /* 0x000000100c177824 */ /* 0x004fca00078e00ff */
[----:B------:R0:W-:Y:S07]  /*04c0*/  STG.E desc[UR4][R14.64], R23 ;  /* 0x000000170e007986 */ /* 0x0001ee000c101904 */
[----:B------:R-:W-:Y:S05]  /*04d0*/  @!P0 BRA `(.L_x_3) ;  /* 0xfffffffc00b48947 */ /* 0x000fea000383ffff */
[----:B------:R-:W-:Y:S05]  /*04e0*/  EXIT ;  /* 0x000000000000794d */ /* 0x000fea0003800000 */
.L_x_4:
[----:B------:R-:W-:-:S00]  /*04f0*/  BRA `(.L_x_4) ;  /* 0xfffffffc00fc7947 */ /* 0x000fc0000383ffff */
[----:B------:R-:W-:-:S00]  /*0500*/  NOP ;  /* 0x0000000000007918 */ /* 0x000fc00000000000 */
[----:B------:R-:W-:-:S00]  /*0510*/  NOP ;  /* 0x0000000000007918 */ /* 0x000fc00000000000 */
[----:B------:R-:W-:-:S00]  /*0520*/  NOP ;  /* 0x0000000000007918 */ /* 0x000fc00000000000 */
[----:B------:R-:W-:-:S00]  /*0530*/  NOP ;  /* 0x0000000000007918 */ /* 0x000fc00000000000 */
[----:B------:R-:W-:-:S00]  /*0540*/  NOP ;  /* 0x0000000000007918 */ /* 0x000fc00000000000 */
[----:B------:R-:W-:-:S00]  /*0550*/  NOP ;  /* 0x0000000000007918 */ /* 0x000fc00000000000 */
[----:B------:R-:W-:-:S00]  /*0560*/  NOP ;  /* 0x0000000000007918 */ /* 0x000fc00000000000 */
[----:B------:R-:W-:-:S00]  /*0570*/  NOP ;  /* 0x0000000000007918 */ /* 0x000fc00000000000 */
.L_x_5:


//--------------------- .nv.shared.reserved.0     --------------------------
	.section	.nv.shared.reserved.0,"aw",@nobits
	.weak		__nv_reservedSMEM_offset_0_alias
	.size		__nv_reservedSMEM_offset_0_alias, 0, 64
	.other		__nv_reservedSMEM_offset_0_alias,@"STO_CUDA_RESERVED_SHARED STV_DEFAULT"
__nv_reservedSMEM_offset_0_alias:
	.zero		0
	.zero		64


//--------------------- .nv.constant0._Z1kPiS_i   --------------------------
	.section	.nv.constant0._Z1kPiS_i,"a",@progbits
	.sectionflags	@""
	.align	4
.nv.constant0._Z1kPiS_i:
	.zero		916


//--------------------- SYMBOLS --------------------------

	.type		.nv.reservedSmem.offset0,@object
	.size		.nv.reservedSmem.offset0,0x4
